//
// Generated by NVIDIA NVVM Compiler
//
// Compiler Build ID: CL-36424714
// Cuda compilation tools, release 13.0, V13.0.88
// Based on NVVM 20.0.0
//

.version 9.0
.target sm_100
.address_size 64

	// .globl	_Z20kernel_MatMul_sharedIfLi32EEvPT_S1_S1_iii
// _ZZ20kernel_MatMul_sharedIfLi32EEvPT_S1_S1_iiiE4sh_A has been demoted
// _ZZ20kernel_MatMul_sharedIfLi32EEvPT_S1_S1_iiiE4sh_B has been demoted

.visible .entry _Z20kernel_MatMul_sharedIfLi32EEvPT_S1_S1_iii(
	.param .u64 .ptr .align 1 _Z20kernel_MatMul_sharedIfLi32EEvPT_S1_S1_iii_param_0,
	.param .u64 .ptr .align 1 _Z20kernel_MatMul_sharedIfLi32EEvPT_S1_S1_iii_param_1,
	.param .u64 .ptr .align 1 _Z20kernel_MatMul_sharedIfLi32EEvPT_S1_S1_iii_param_2,
	.param .u32 _Z20kernel_MatMul_sharedIfLi32EEvPT_S1_S1_iii_param_3,
	.param .u32 _Z20kernel_MatMul_sharedIfLi32EEvPT_S1_S1_iii_param_4,
	.param .u32 _Z20kernel_MatMul_sharedIfLi32EEvPT_S1_S1_iii_param_5
)
{
	.reg .pred 	%p<21>;
	.reg .b32 	%r<69>;
	.reg .b32 	%f<158>;
	.reg .b64 	%rd<13>;
	// demoted variable
	.shared .align 4 .b8 _ZZ20kernel_MatMul_sharedIfLi32EEvPT_S1_S1_iiiE4sh_A[4224];
	// demoted variable
	.shared .align 4 .b8 _ZZ20kernel_MatMul_sharedIfLi32EEvPT_S1_S1_iiiE4sh_B[4224];
	ld.param.u64 	%rd3, [_Z20kernel_MatMul_sharedIfLi32EEvPT_S1_S1_iii_param_0];
	ld.param.u64 	%rd4, [_Z20kernel_MatMul_sharedIfLi32EEvPT_S1_S1_iii_param_1];
	ld.param.u64 	%rd5, [_Z20kernel_MatMul_sharedIfLi32EEvPT_S1_S1_iii_param_2];
	ld.param.u32 	%r34, [_Z20kernel_MatMul_sharedIfLi32EEvPT_S1_S1_iii_param_3];
	ld.param.u32 	%r35, [_Z20kernel_MatMul_sharedIfLi32EEvPT_S1_S1_iii_param_4];
	ld.param.u32 	%r36, [_Z20kernel_MatMul_sharedIfLi32EEvPT_S1_S1_iii_param_5];
	mov.u32 	%r37, %ntid.y;
	mov.u32 	%r38, %ctaid.y;
	mov.u32 	%r1, %tid.y;
	mad.lo.s32 	%r2, %r37, %r38, %r1;
	mov.u32 	%r3, %ntid.x;
	mov.u32 	%r39, %ctaid.x;
	mov.u32 	%r4, %tid.x;
	mad.lo.s32 	%r5, %r3, %r39, %r4;
	setp.lt.s32 	%p1, %r36, 1;
	mov.f32 	%f156, 0f00000000;
	@%p1 bra 	$L__BB0_20;
	mul.lo.s32 	%r41, %r1, 132;
	mov.u32 	%r42, _ZZ20kernel_MatMul_sharedIfLi32EEvPT_S1_S1_iiiE4sh_A;
	add.s32 	%r6, %r42, %r41;
	mul.lo.s32 	%r7, %r36, %r2;
	mov.u32 	%r43, _ZZ20kernel_MatMul_sharedIfLi32EEvPT_S1_S1_iiiE4sh_B;
	shl.b32 	%r44, %r4, 2;
	add.s32 	%r9, %r43, %r44;
	add.s32 	%r8, %r9, %r41;
	and.b32  	%r10, %r3, 15;
	and.b32  	%r11, %r3, 7;
	and.b32  	%r12, %r3, 2032;
	and.b32  	%r13, %r3, 3;
	add.s32 	%r14, %r6, 32;
	add.s32 	%r15, %r9, 1056;
	cvta.to.global.u64 	%rd1, %rd3;
	cvta.to.global.u64 	%rd2, %rd4;
	mov.f32 	%f156, 0f00000000;
	mov.b32 	%r62, 0;
$L__BB0_2:
	setp.ge.s32 	%p2, %r2, %r34;
	add.s32 	%r17, %r62, %r4;
	setp.ge.s32 	%p3, %r17, %r36;
	mov.f32 	%f147, 0f00000000;
	or.pred  	%p4, %p2, %p3;
	@%p4 bra 	$L__BB0_4;
	add.s32 	%r46, %r17, %r7;
	mul.wide.s32 	%rd6, %r46, 4;
	add.s64 	%rd7, %rd1, %rd6;
	ld.global.f32 	%f147, [%rd7];
$L__BB0_4:
	setp.ge.s32 	%p5, %r5, %r35;
	shl.b32 	%r47, %r4, 2;
	add.s32 	%r48, %r6, %r47;
	st.shared.f32 	[%r48], %f147;
	add.s32 	%r18, %r62, %r1;
	setp.ge.s32 	%p6, %r18, %r36;
	mov.f32 	%f148, 0f00000000;
	or.pred  	%p7, %p5, %p6;
	@%p7 bra 	$L__BB0_6;
	mad.lo.s32 	%r49, %r18, %r35, %r5;
	mul.wide.s32 	%rd8, %r49, 4;
	add.s64 	%rd9, %rd2, %rd8;
	ld.global.f32 	%f148, [%rd9];
$L__BB0_6:
	setp.lt.u32 	%p8, %r3, 16;
	st.shared.f32 	[%r8], %f148;
	bar.sync 	0;
	mov.b32 	%r67, 0;
	@%p8 bra 	$L__BB0_9;
	and.b32  	%r51, %r3, -16;
	neg.s32 	%r65, %r51;
	mov.u32 	%r63, %r15;
	mov.u32 	%r64, %r14;
$L__BB0_8:
	.pragma "nounroll";
	ld.shared.f32 	%f26, [%r64+-32];
	ld.shared.f32 	%f27, [%r63+-1056];
	mul.rn.f32 	%f28, %f26, %f27;
	add.f32 	%f29, %f156, %f28;
	ld.shared.f32 	%f30, [%r64+-28];
	ld.shared.f32 	%f31, [%r63+-924];
	mul.rn.f32 	%f32, %f30, %f31;
	add.f32 	%f33, %f29, %f32;
	ld.shared.f32 	%f34, [%r64+-24];
	ld.shared.f32 	%f35, [%r63+-792];
	mul.rn.f32 	%f36, %f34, %f35;
	add.f32 	%f37, %f33, %f36;
	ld.shared.f32 	%f38, [%r64+-20];
	ld.shared.f32 	%f39, [%r63+-660];
	mul.rn.f32 	%f40, %f38, %f39;
	add.f32 	%f41, %f37, %f40;
	ld.shared.f32 	%f42, [%r64+-16];
	ld.shared.f32 	%f43, [%r63+-528];
	mul.rn.f32 	%f44, %f42, %f43;
	add.f32 	%f45, %f41, %f44;
	ld.shared.f32 	%f46, [%r64+-12];
	ld.shared.f32 	%f47, [%r63+-396];
	mul.rn.f32 	%f48, %f46, %f47;
	add.f32 	%f49, %f45, %f48;
	ld.shared.f32 	%f50, [%r64+-8];
	ld.shared.f32 	%f51, [%r63+-264];
	mul.rn.f32 	%f52, %f50, %f51;
	add.f32 	%f53, %f49, %f52;
	ld.shared.f32 	%f54, [%r64+-4];
	ld.shared.f32 	%f55, [%r63+-132];
	mul.rn.f32 	%f56, %f54, %f55;
	add.f32 	%f57, %f53, %f56;
	ld.shared.f32 	%f58, [%r64];
	ld.shared.f32 	%f59, [%r63];
	mul.rn.f32 	%f60, %f58, %f59;
	add.f32 	%f61, %f57, %f60;
	ld.shared.f32 	%f62, [%r64+4];
	ld.shared.f32 	%f63, [%r63+132];
	mul.rn.f32 	%f64, %f62, %f63;
	add.f32 	%f65, %f61, %f64;
	ld.shared.f32 	%f66, [%r64+8];
	ld.shared.f32 	%f67, [%r63+264];
	mul.rn.f32 	%f68, %f66, %f67;
	add.f32 	%f69, %f65, %f68;
	ld.shared.f32 	%f70, [%r64+12];
	ld.shared.f32 	%f71, [%r63+396];
	mul.rn.f32 	%f72, %f70, %f71;
	add.f32 	%f73, %f69, %f72;
	ld.shared.f32 	%f74, [%r64+16];
	ld.shared.f32 	%f75, [%r63+528];
	mul.rn.f32 	%f76, %f74, %f75;
	add.f32 	%f77, %f73, %f76;
	ld.shared.f32 	%f78, [%r64+20];
	ld.shared.f32 	%f79, [%r63+660];
	mul.rn.f32 	%f80, %f78, %f79;
	add.f32 	%f81, %f77, %f80;
	ld.shared.f32 	%f82, [%r64+24];
	ld.shared.f32 	%f83, [%r63+792];
	mul.rn.f32 	%f84, %f82, %f83;
	add.f32 	%f85, %f81, %f84;
	ld.shared.f32 	%f86, [%r64+28];
	ld.shared.f32 	%f87, [%r63+924];
	mul.rn.f32 	%f88, %f86, %f87;
	add.f32 	%f156, %f85, %f88;
	add.s32 	%r65, %r65, 16;
	add.s32 	%r64, %r64, 64;
	add.s32 	%r63, %r63, 2112;
	setp.ne.s32 	%p9, %r65, 0;
	mov.u32 	%r67, %r12;
	@%p9 bra 	$L__BB0_8;
$L__BB0_9:
	setp.eq.s32 	%p10, %r10, 0;
	@%p10 bra 	$L__BB0_19;
	add.s32 	%r52, %r10, -1;
	setp.lt.u32 	%p11, %r52, 7;
	@%p11 bra 	$L__BB0_12;
	shl.b32 	%r53, %r67, 2;
	add.s32 	%r54, %r6, %r53;
	ld.shared.f32 	%f90, [%r54];
	mad.lo.s32 	%r55, %r67, 132, %r9;
	ld.shared.f32 	%f91, [%r55];
	mul.rn.f32 	%f92, %f90, %f91;
	add.f32 	%f93, %f156, %f92;
	ld.shared.f32 	%f94, [%r54+4];
	ld.shared.f32 	%f95, [%r55+132];
	mul.rn.f32 	%f96, %f94, %f95;
	add.f32 	%f97, %f93, %f96;
	ld.shared.f32 	%f98, [%r54+8];
	ld.shared.f32 	%f99, [%r55+264];
	mul.rn.f32 	%f100, %f98, %f99;
	add.f32 	%f101, %f97, %f100;
	ld.shared.f32 	%f102, [%r54+12];
	ld.shared.f32 	%f103, [%r55+396];
	mul.rn.f32 	%f104, %f102, %f103;
	add.f32 	%f105, %f101, %f104;
	ld.shared.f32 	%f106, [%r54+16];
	ld.shared.f32 	%f107, [%r55+528];
	mul.rn.f32 	%f108, %f106, %f107;
	add.f32 	%f109, %f105, %f108;
	ld.shared.f32 	%f110, [%r54+20];
	ld.shared.f32 	%f111, [%r55+660];
	mul.rn.f32 	%f112, %f110, %f111;
	add.f32 	%f113, %f109, %f112;
	ld.shared.f32 	%f114, [%r54+24];
	ld.shared.f32 	%f115, [%r55+792];
	mul.rn.f32 	%f116, %f114, %f115;
	add.f32 	%f117, %f113, %f116;
	ld.shared.f32 	%f118, [%r54+28];
	ld.shared.f32 	%f119, [%r55+924];
	mul.rn.f32 	%f120, %f118, %f119;
	add.f32 	%f156, %f117, %f120;
	add.s32 	%r67, %r67, 8;
$L__BB0_12:
	setp.eq.s32 	%p12, %r11, 0;
	@%p12 bra 	$L__BB0_19;
	add.s32 	%r56, %r11, -1;
	setp.lt.u32 	%p13, %r56, 3;
	@%p13 bra 	$L__BB0_15;
	shl.b32 	%r57, %r67, 2;
	add.s32 	%r58, %r6, %r57;
	ld.shared.f32 	%f122, [%r58];
	mad.lo.s32 	%r59, %r67, 132, %r9;
	ld.shared.f32 	%f123, [%r59];
	mul.rn.f32 	%f124, %f122, %f123;
	add.f32 	%f125, %f156, %f124;
	ld.shared.f32 	%f126, [%r58+4];
	ld.shared.f32 	%f127, [%r59+132];
	mul.rn.f32 	%f128, %f126, %f127;
	add.f32 	%f129, %f125, %f128;
	ld.shared.f32 	%f130, [%r58+8];
	ld.shared.f32 	%f131, [%r59+264];
	mul.rn.f32 	%f132, %f130, %f131;
	add.f32 	%f133, %f129, %f132;
	ld.shared.f32 	%f134, [%r58+12];
	ld.shared.f32 	%f135, [%r59+396];
	mul.rn.f32 	%f136, %f134, %f135;
	add.f32 	%f156, %f133, %f136;
	add.s32 	%r67, %r67, 4;
$L__BB0_15:
	setp.eq.s32 	%p14, %r13, 0;
	@%p14 bra 	$L__BB0_19;
	setp.eq.s32 	%p15, %r13, 1;
	shl.b32 	%r60, %r67, 2;
	add.s32 	%r31, %r6, %r60;
	ld.shared.f32 	%f137, [%r31];
	mad.lo.s32 	%r32, %r67, 132, %r9;
	ld.shared.f32 	%f138, [%r32];
	mul.rn.f32 	%f139, %f137, %f138;
	add.f32 	%f156, %f156, %f139;
	@%p15 bra 	$L__BB0_19;
	setp.eq.s32 	%p16, %r13, 2;
	ld.shared.f32 	%f140, [%r31+4];
	ld.shared.f32 	%f141, [%r32+132];
	mul.rn.f32 	%f142, %f140, %f141;
	add.f32 	%f156, %f156, %f142;
	@%p16 bra 	$L__BB0_19;
	ld.shared.f32 	%f143, [%r31+8];
	ld.shared.f32 	%f144, [%r32+264];
	mul.rn.f32 	%f145, %f143, %f144;
	add.f32 	%f156, %f156, %f145;
$L__BB0_19:
	bar.sync 	0;
	add.s32 	%r62, %r62, 32;
	setp.lt.s32 	%p17, %r62, %r36;
	@%p17 bra 	$L__BB0_2;
$L__BB0_20:
	setp.ge.s32 	%p18, %r2, %r34;
	setp.ge.s32 	%p19, %r5, %r35;
	or.pred  	%p20, %p18, %p19;
	@%p20 bra 	$L__BB0_22;
	mad.lo.s32 	%r61, %r35, %r2, %r5;
	cvta.to.global.u64 	%rd10, %rd5;
	mul.wide.s32 	%rd11, %r61, 4;
	add.s64 	%rd12, %rd10, %rd11;
	st.global.f32 	[%rd12], %f156;
$L__BB0_22:
	ret;

}


// ===== COMPILED SASS (sm_100) =====

	.target	sm_100

	.elftype	@"ET_EXEC"


//--------------------- .note.nv.tkinfo           --------------------------
	.section	.note.nv.tkinfo,"",@"SHT_NOTE"
	.sectionflags	@"SHF_NOTE_NV_TKINFO"
	.tkinfo
        /*0018*/ 	.word	0x00000002
        /*0030*/ 	.string	""
        /*0030*/ 	.string	"ptxas"
        /*0030*/ 	.string	"Cuda compilation tools, release 13.0, V13.0.88"
        /*0030*/ 	.string	"Build cuda_13.0.r13.0/compiler.36424714_0"
        /*0030*/ 	.string	"-arch sm_100 -m 64 "



//--------------------- .note.nv.cuinfo           --------------------------
	.section	.note.nv.cuinfo,"",@"SHT_NOTE"
	.sectionflags	@"SHF_NOTE_NV_CUINFO"
        /*0018*/ 	.short	0x0002
        /*001a*/ 	.short	0x0064
        /*001c*/ 	.short	0x0082
	.zero		2


//--------------------- .nv.info                  --------------------------
	.section	.nv.info,"",@"SHT_CUDA_INFO"
	.align	4


	//----- nvinfo : EIATTR_REGCOUNT
	.align		4
        /*0000*/ 	.byte	0x04, 0x2f
        /*0002*/ 	.short	(.L_1 - .L_0)
	.align		4
.L_0:
        /*0004*/ 	.word	index@(_Z20kernel_MatMul_sharedIfLi32EEvPT_S1_S1_iii)
        /*0008*/ 	.word	0x0000001f


	//----- nvinfo : EIATTR_FRAME_SIZE
	.align		4
.L_1:
        /*000c*/ 	.byte	0x04, 0x11
        /*000e*/ 	.short	(.L_3 - .L_2)
	.align		4
.L_2:
        /*0010*/ 	.word	index@(_Z20kernel_MatMul_sharedIfLi32EEvPT_S1_S1_iii)
        /*0014*/ 	.word	0x00000000


	//----- nvinfo : EIATTR_MIN_STACK_SIZE
	.align		4
.L_3:
        /*0018*/ 	.byte	0x04, 0x12
        /*001a*/ 	.short	(.L_5 - .L_4)
	.align		4
.L_4:
        /*001c*/ 	.word	index@(_Z20kernel_MatMul_sharedIfLi32EEvPT_S1_S1_iii)
        /*0020*/ 	.word	0x00000000
.L_5:


//--------------------- .nv.compat                --------------------------
	.section	.nv.compat,"",@"SHT_CUDA_COMPAT_INFO"
	.align	4
        /*0000*/ 	.byte	0x02, 0x09, 0x00, 0x00, 0x02, 0x02, 0x01, 0x00, 0x02, 0x05, 0x05, 0x00, 0x03, 0x07, 0x01, 0x01
        /*0010*/ 	.byte	0x02, 0x03, 0x00, 0x00, 0x02, 0x06, 0x01, 0x00, 0x04, 0x0b, 0x08, 0x00, 0x09, 0x00, 0x00, 0x00
        /*0020*/ 	.byte	0x00, 0x00, 0x00, 0x00


//--------------------- .nv.info._Z20kernel_MatMul_sharedIfLi32EEvPT_S1_S1_iii --------------------------
	.section	.nv.info._Z20kernel_MatMul_sharedIfLi32EEvPT_S1_S1_iii,"",@"SHT_CUDA_INFO"
	.sectionflags	@""
	.align	4


	//----- nvinfo : EIATTR_CUDA_API_VERSION
	.align		4
        /*0000*/ 	.byte	0x04, 0x37
        /*0002*/ 	.short	(.L_7 - .L_6)
.L_6:
        /*0004*/ 	.word	0x00000082


	//----- nvinfo : EIATTR_KPARAM_INFO
	.align		4
.L_7:
        /*0008*/ 	.byte	0x04, 0x17
        /*000a*/ 	.short	(.L_9 - .L_8)
.L_8:
        /*000c*/ 	.word	0x00000000
        /*0010*/ 	.short	0x0005
        /*0012*/ 	.short	0x0020
        /*0014*/ 	.byte	0x00, 0xf0, 0x11, 0x00


	//----- nvinfo : EIATTR_KPARAM_INFO
	.align		4
.L_9:
        /*0018*/ 	.byte	0x04, 0x17
        /*001a*/ 	.short	(.L_11 - .L_10)
.L_10:
        /*001c*/ 	.word	0x00000000
        /*0020*/ 	.short	0x0004
        /*0022*/ 	.short	0x001c
        /*0024*/ 	.byte	0x00, 0xf0, 0x11, 0x00


	//----- nvinfo : EIATTR_KPARAM_INFO
	.align		4
.L_11:
        /*0028*/ 	.byte	0x04, 0x17
        /*002a*/ 	.short	(.L_13 - .L_12)
.L_12:
        /*002c*/ 	.word	0x00000000
        /*0030*/ 	.short	0x0003
        /*0032*/ 	.short	0x0018
        /*0034*/ 	.byte	0x00, 0xf0, 0x11, 0x00


	//----- nvinfo : EIATTR_KPARAM_INFO
	.align		4
.L_13:
        /*0038*/ 	.byte	0x04, 0x17
        /*003a*/ 	.short	(.L_15 - .L_14)
.L_14:
        /*003c*/ 	.word	0x00000000
        /*0040*/ 	.short	0x0002
        /*0042*/ 	.short	0x0010
        /*0044*/ 	.byte	0x00, 0xf5, 0x21, 0x00


	//----- nvinfo : EIATTR_KPARAM_INFO
	.align		4
.L_15:
        /*0048*/ 	.byte	0x04, 0x17
        /*004a*/ 	.short	(.L_17 - .L_16)
.L_16:
        /*004c*/ 	.word	0x00000000
        /*0050*/ 	.short	0x0001
        /*0052*/ 	.short	0x0008
        /*0054*/ 	.byte	0x00, 0xf5, 0x21, 0x00


	//----- nvinfo : EIATTR_KPARAM_INFO
	.align		4
.L_17:
        /*0058*/ 	.byte	0x04, 0x17
        /*005a*/ 	.short	(.L_19 - .L_18)
.L_18:
        /*005c*/ 	.word	0x00000000
        /*0060*/ 	.short	0x0000
        /*0062*/ 	.short	0x0000
        /*0064*/ 	.byte	0x00, 0xf5, 0x21, 0x00


	//----- nvinfo : EIATTR_SPARSE_MMA_MASK
	.align		4
.L_19:
        /*0068*/ 	.byte	0x03, 0x50
        /*006a*/ 	.short	0x0000


	//----- nvinfo : EIATTR_MAXREG_COUNT
	.align		4
        /*006c*/ 	.byte	0x03, 0x1b
        /*006e*/ 	.short	0x00ff


	//----- nvinfo : EIATTR_NUM_BARRIERS
	.align		4
        /*0070*/ 	.byte	0x02, 0x4c
        /*0072*/ 	.byte	0x01
	.zero		1


	//----- nvinfo : EIATTR_MERCURY_ISA_VERSION
	.align		4
        /*0074*/ 	.byte	0x03, 0x5f
        /*0076*/ 	.short	0x0101


	//----- nvinfo : EIATTR_VRC_CTA_INIT_COUNT
	.align		4
        /*0078*/ 	.byte	0x02, 0x4a
	.zero		1
	.zero		1


	//----- nvinfo : EIATTR_EXIT_INSTR_OFFSETS
	.align		4
        /*007c*/ 	.byte	0x04, 0x1c
        /*007e*/ 	.short	(.L_21 - .L_20)


	//   ....[0]....
.L_20:
        /*0080*/ 	.word	0x00000dc0


	//   ....[1]....
        /*0084*/ 	.word	0x00000e10


	//----- nvinfo : EIATTR_CBANK_PARAM_SIZE
	.align		4
.L_21:
        /*0088*/ 	.byte	0x03, 0x19
        /*008a*/ 	.short	0x0024


	//----- nvinfo : EIATTR_PARAM_CBANK
	.align		4
        /*008c*/ 	.byte	0x04, 0x0a
        /*008e*/ 	.short	(.L_23 - .L_22)
	.align		4
.L_22:
        /*0090*/ 	.word	index@(.nv.constant0._Z20kernel_MatMul_sharedIfLi32EEvPT_S1_S1_iii)
        /*0094*/ 	.short	0x0380
        /*0096*/ 	.short	0x0024


	//----- nvinfo : EIATTR_SW_WAR
	.align		4
.L_23:
        /*0098*/ 	.byte	0x04, 0x36
        /*009a*/ 	.short	(.L_25 - .L_24)
.L_24:
        /*009c*/ 	.word	0x00000008
.L_25:


//--------------------- .nv.callgraph             --------------------------
	.section	.nv.callgraph,"",@"SHT_CUDA_CALLGRAPH"
	.align	4
	.sectionentsize	8
	.align		4
        /*0000*/ 	.word	0x00000000
	.align		4
        /*0004*/ 	.word	0xffffffff
	.align		4
        /*0008*/ 	.word	0x00000000
	.align		4
        /*000c*/ 	.word	0xfffffffe
	.align		4
        /*0010*/ 	.word	0x00000000
	.align		4
        /*0014*/ 	.word	0xfffffffd
	.align		4
        /*0018*/ 	.word	0x00000000
	.align		4
        /*001c*/ 	.word	0xfffffffc


//--------------------- .text._Z20kernel_MatMul_sharedIfLi32EEvPT_S1_S1_iii --------------------------
	.section	.text._Z20kernel_MatMul_sharedIfLi32EEvPT_S1_S1_iii,"ax",@progbits
	.align	128
        .global         _Z20kernel_MatMul_sharedIfLi32EEvPT_S1_S1_iii
        .type           _Z20kernel_MatMul_sharedIfLi32EEvPT_S1_S1_iii,@function
        .size           _Z20kernel_MatMul_sharedIfLi32EEvPT_S1_S1_iii,(.L_x_8 - _Z20kernel_MatMul_sharedIfLi32EEvPT_S1_S1_iii)
        .other          _Z20kernel_MatMul_sharedIfLi32EEvPT_S1_S1_iii,@"STO_CUDA_ENTRY STV_DEFAULT"
_Z20kernel_MatMul_sharedIfLi32EEvPT_S1_S1_iii:
.text._Z20kernel_MatMul_sharedIfLi32EEvPT_S1_S1_iii:
[----:B------:R-:W-:Y:S01]  /*0000*/  LDC R1, c[0x0][0x37c] ;  /* 0x0000df00ff017b82 */ /* 0x000fe20000000800 */
[----:B------:R-:W0:Y:S01]  /*0010*/  S2R R3, SR_CTAID.Y ;  /* 0x0000000000037919 */ /* 0x000e220000002600 */
[----:B------:R-:W1:Y:S06]  /*0020*/  LDCU UR8, c[0x0][0x3a0] ;  /* 0x00007400ff0877ac */ /* 0x000e6c0008000800 */
[----:B------:R-:W2:Y:S01]  /*0030*/  S2UR UR5, SR_CTAID.X ;  /* 0x00000000000579c3 */ /* 0x000ea20000002500 */
[----:B------:R-:W-:Y:S01]  /*0040*/  HFMA2 R16, -RZ, RZ, 0, 0 ;  /* 0x00000000ff107431 */ /* 0x000fe200000001ff */
[----:B------:R-:W0:Y:S01]  /*0050*/  S2R R0, SR_TID.Y ;  /* 0x0000000000007919 */ /* 0x000e220000002200 */
[----:B------:R-:W0:Y:S01]  /*0060*/  LDCU UR4, c[0x0][0x364] ;  /* 0x00006c80ff0477ac */ /* 0x000e220008000800 */
[----:B------:R-:W2:Y:S01]  /*0070*/  S2R R6, SR_TID.X ;  /* 0x0000000000067919 */ /* 0x000ea20000002100 */
[----:B------:R-:W3:Y:S03]  /*0080*/  LDCU.64 UR6, c[0x0][0x358] ;  /* 0x00006b00ff0677ac */ /* 0x000ee60008000a00 */
[----:B------:R-:W2:Y:S01]  /*0090*/  LDC R7, c[0x0][0x360] ;  /* 0x0000d800ff077b82 */ /* 0x000ea20000000800 */
[----:B-1----:R-:W-:Y:S01]  /*00a0*/  UISETP.GE.AND UP0, UPT, UR8, 0x1, UPT ;  /* 0x000000010800788c */ /* 0x002fe2000bf06270 */
[----:B0-----:R-:W-:-:S02]  /*00b0*/  IMAD R8, R3, UR4, R0 ;  /* 0x0000000403087c24 */ /* 0x001fc4000f8e0200 */
[----:B--2---:R-:W-:-:S06]  /*00c0*/  IMAD R9, R7, UR5, R6 ;  /* 0x0000000507097c24 */ /* 0x004fcc000f8e0206 */
[----:B---3--:R-:W-:Y:S05]  /*00d0*/  BRA.U !UP0, `(.L_x_0) ;  /* 0x0000000d082c7547 */ /* 0x008fea000b800000 */
[----:B------:R-:W0:Y:S01]  /*00e0*/  S2R R4, SR_CgaCtaId ;  /* 0x0000000000047919 */ /* 0x000e220000008800 */
[----:B------:R-:W-:Y:S01]  /*00f0*/  MOV R2, 0x400 ;  /* 0x0000040000027802 */ /* 0x000fe20000000f00 */
[----:B------:R-:W-:Y:S01]  /*0100*/  UMOV UR4, URZ ;  /* 0x000000ff00047c82 */ /* 0x000fe20008000000 */
[C---:B------:R-:W-:Y:S02]  /*0110*/  LOP3.LUT R17, R7.reuse, 0xf, RZ, 0xc0, !PT ;  /* 0x0000000f07117812 */ /* 0x040fe400078ec0ff */
[----:B------:R-:W-:Y:S02]  /*0120*/  IADD3 R3, PT, PT, R2, 0x1080, RZ ;  /* 0x0000108002037810 */ /* 0x000fe40007ffe0ff */
[C---:B------:R-:W-:Y:S02]  /*0130*/  LOP3.LUT R19, R7.reuse, 0x7, RZ, 0xc0, !PT ;  /* 0x0000000707137812 */ /* 0x040fe400078ec0ff */
[C---:B------:R-:W-:Y:S02]  /*0140*/  LOP3.LUT R10, R7.reuse, 0x7f0, RZ, 0xc0, !PT ;  /* 0x000007f0070a7812 */ /* 0x040fe400078ec0ff */
[----:B------:R-:W-:-:S02]  /*0150*/  LOP3.LUT R20, R7, 0x3, RZ, 0xc0, !PT ;  /* 0x0000000307147812 */ /* 0x000fc400078ec0ff */
[----:B------:R-:W-:Y:S02]  /*0160*/  MOV R16, RZ ;  /* 0x000000ff00107202 */ /* 0x000fe40000000f00 */
[C---:B0-----:R-:W-:Y:S02]  /*0170*/  LEA R11, R4.reuse, R2, 0x18 ;  /* 0x00000002040b7211 */ /* 0x041fe400078ec0ff */
[----:B------:R-:W-:-:S03]  /*0180*/  LEA R3, R4, R3, 0x18 ;  /* 0x0000000304037211 */ /* 0x000fc600078ec0ff */
[----:B------:R-:W-:Y:S01]  /*0190*/  IMAD R11, R0, 0x84, R11 ;  /* 0x00000084000b7824 */ /* 0x000fe200078e020b */
[----:B------:R-:W-:-:S04]  /*01a0*/  LEA R13, R6, R3, 0x2 ;  /* 0x00000003060d7211 */ /* 0x000fc800078e10ff */
[----:B------:R-:W-:Y:S01]  /*01b0*/  IADD3 R12, PT, PT, R11, 0x20, RZ ;  /* 0x000000200b0c7810 */ /* 0x000fe20007ffe0ff */
[----:B------:R-:W-:Y:S01]  /*01c0*/  IMAD R14, R0, 0x84, R13 ;  /* 0x00000084000e7824 */ /* 0x000fe200078e020d */
[----:B------:R-:W-:-:S07]  /*01d0*/  IADD3 R15, PT, PT, R13, 0x420, RZ ;  /* 0x000004200d0f7810 */ /* 0x000fce0007ffe0ff */
.L_x_6:
[----:B0-----:R-:W0:Y:S01]  /*01e0*/  LDCU UR9, c[0x0][0x3a0] ;  /* 0x00007400ff0977ac */ /* 0x001e220008000800 */
[----:B------:R-:W-:Y:S02]  /*01f0*/  IADD3 R18, PT, PT, R0, UR4, RZ ;  /* 0x0000000400127c10 */ /* 0x000fe4000fffe0ff */
[----:B------:R-:W-:Y:S01]  /*0200*/  IADD3 R21, PT, PT, R6, UR4, RZ ;  /* 0x0000000406157c10 */ /* 0x000fe2000fffe0ff */
[----:B------:R-:W1:Y:S01]  /*0210*/  LDCU UR8, c[0x0][0x39c] ;  /* 0x00007380ff0877ac */ /* 0x000e620008000800 */
[----:B------:R-:W2:Y:S01]  /*0220*/  LDCU UR5, c[0x0][0x398] ;  /* 0x00007300ff0577ac */ /* 0x000ea20008000800 */
[----:B0-----:R-:W-:Y:S02]  /*0230*/  ISETP.GE.AND P0, PT, R18, UR9, PT ;  /* 0x0000000912007c0c */ /* 0x001fe4000bf06270 */
[----:B------:R-:W-:Y:S02]  /*0240*/  ISETP.GE.AND P1, PT, R21, UR9, PT ;  /* 0x0000000915007c0c */ /* 0x000fe4000bf26270 */
[----:B-1----:R-:W-:-:S02]  /*0250*/  ISETP.GE.OR P0, PT, R9, UR8, P0 ;  /* 0x0000000809007c0c */ /* 0x002fc40008706670 */
[----:B--2---:R-:W-:-:S11]  /*0260*/  ISETP.GE.OR P1, PT, R8, UR5, P1 ;  /* 0x0000000508007c0c */ /* 0x004fd60008f26670 */
[----:B------:R-:W0:Y:S01]  /*0270*/  @!P0 LDC.64 R2, c[0x0][0x388] ;  /* 0x0000e200ff028b82 */ /* 0x000e220000000a00 */
[----:B------:R-:W-:Y:S02]  /*0280*/  @!P0 IMAD R23, R18, UR8, R9 ;  /* 0x0000000812178c24 */ /* 0x000fe4000f8e0209 */
[----:B------:R-:W-:-:S05]  /*0290*/  @!P1 IMAD R21, R8, UR9, R21 ;  /* 0x0000000908159c24 */ /* 0x000fca000f8e0215 */
[----:B------:R-:W1:Y:S01]  /*02a0*/  @!P1 LDC.64 R4, c[0x0][0x380] ;  /* 0x0000e000ff049b82 */ /* 0x000e620000000a00 */
[----:B0-----:R-:W-:-:S04]  /*02b0*/  @!P0 IMAD.WIDE R2, R23, 0x4, R2 ;  /* 0x0000000417028825 */ /* 0x001fc800078e0202 */
[----:B------:R-:W-:Y:S02]  /*02c0*/  HFMA2 R23, -RZ, RZ, 0, 0 ;  /* 0x00000000ff177431 */ /* 0x000fe400000001ff */
[----:B-1----:R-:W-:Y:S01]  /*02d0*/  @!P1 IMAD.WIDE R4, R21, 0x4, R4 ;  /* 0x0000000415049825 */ /* 0x002fe200078e0204 */
[----:B------:R-:W-:-:S03]  /*02e0*/  MOV R21, RZ ;  /* 0x000000ff00157202 */ /* 0x000fc60000000f00 */
[----:B------:R-:W2:Y:S04]  /*02f0*/  @!P0 LDG.E R23, desc[UR6][R2.64] ;  /* 0x0000000602178981 */ /* 0x000ea8000c1e1900 */
[----:B------:R-:W3:Y:S01]  /*0300*/  @!P1 LDG.E R21, desc[UR6][R4.64] ;  /* 0x0000000604159981 */ /* 0x000ee2000c1e1900 */
[----:B------:R-:W-:Y:S02]  /*0310*/  ISETP.GE.U32.AND P0, PT, R7, 0x10, PT ;  /* 0x000000100700780c */ /* 0x000fe40003f06070 */
[----:B------:R-:W-:Y:S02]  /*0320*/  LEA R22, R6, R11, 0x2 ;  /* 0x0000000b06167211 */ /* 0x000fe400078e10ff */
[----:B------:R-:W-:-:S03]  /*0330*/  MOV R18, RZ ;  /* 0x000000ff00127202 */ /* 0x000fc60000000f00 */
[----:B---3--:R0:W-:Y:S04]  /*0340*/  STS [R22], R21 ;  /* 0x0000001516007388 */ /* 0x0081e80000000800 */
[----:B--2---:R0:W-:Y:S01]  /*0350*/  STS [R14], R23 ;  /* 0x000000170e007388 */ /* 0x0041e20000000800 */
[----:B------:R-:W-:Y:S06]  /*0360*/  BAR.SYNC.DEFER_BLOCKING 0x0 ;  /* 0x0000000000007b1d */ /* 0x000fec0000010000 */
[----:B------:R-:W-:Y:S05]  /*0370*/  @!P0 BRA `(.L_x_1) ;  /* 0x0000000400288947 */ /* 0x000fea0003800000 */
[----:B------:R-:W-:Y:S02]  /*0380*/  LOP3.LUT R4, R7, 0xfffffff0, RZ, 0xc0, !PT ;  /* 0xfffffff007047812 */ /* 0x000fe400078ec0ff */
[----:B------:R-:W-:Y:S02]  /*0390*/  MOV R2, R15 ;  /* 0x0000000f00027202 */ /* 0x000fe40000000f00 */
[----:B------:R-:W-:Y:S02]  /*03a0*/  MOV R3, R12 ;  /* 0x0000000c00037202 */ /* 0x000fe40000000f00 */
[----:B------:R-:W-:-:S07]  /*03b0*/  IADD3 R4, PT, PT, -R4, RZ, RZ ;  /* 0x000000ff04047210 */ /* 0x000fce0007ffe1ff */
.L_x_2:
[----:B0-----:R-:W-:Y:S01]  /*03c0*/  LDS R21, [R3+-0x20] ;  /* 0xffffe00003157984 */ /* 0x001fe20000000800 */
[----:B------:R-:W-:-:S03]  /*03d0*/  IADD3 R4, PT, PT, R4, 0x10, RZ ;  /* 0x0000001004047810 */ /* 0x000fc60007ffe0ff */
[----:B------:R-:W0:Y:S01]  /*03e0*/  LDS R24, [R2+-0x420] ;  /* 0xfffbe00002187984 */ /* 0x000e220000000800 */
[----:B------:R-:W-:-:S03]  /*03f0*/  ISETP.NE.AND P0, PT, R4, RZ, PT ;  /* 0x000000ff0400720c */ /* 0x000fc60003f05270 */
[----:B------:R-:W-:Y:S04]  /*0400*/  LDS R25, [R3+-0x1c] ;  /* 0xffffe40003197984 */ /* 0x000fe80000000800 */
[----:B------:R-:W1:Y:S04]  /*0410*/  LDS R26, [R2+-0x39c] ;  /* 0xfffc6400021a7984 */ /* 0x000e680000000800 */
[----:B------:R-:W-:Y:S04]  /*0420*/  LDS R22, [R3+-0x18] ;  /* 0xffffe80003167984 */ /* 0x000fe80000000800 */
[----:B------:R-:W2:Y:S04]  /*0430*/  LDS R23, [R2+-0x318] ;  /* 0xfffce80002177984 */ /* 0x000ea80000000800 */
[----:B------:R-:W-:Y:S04]  /*0440*/  LDS R18, [R3+-0x14] ;  /* 0xffffec0003127984 */ /* 0x000fe80000000800 */
[----:B------:R-:W3:Y:S01]  /*0450*/  LDS R5, [R2+-0x294] ;  /* 0xfffd6c0002057984 */ /* 0x000ee20000000800 */
[----:B0-----:R-:W-:-:S04]  /*0460*/  FMUL R21, R21, R24 ;  /* 0x0000001815157220 */ /* 0x001fc80000400000 */
[----:B------:R-:W-:Y:S02]  /*0470*/  FADD R24, R21, R16 ;  /* 0x0000001015187221 */ /* 0x000fe40000000000 */
[----:B------:R-:W-:Y:S01]  /*0480*/  LDS R16, [R3+-0x10] ;  /* 0xfffff00003107984 */ /* 0x000fe20000000800 */
[----:B-1----:R-:W-:-:S03]  /*0490*/  FMUL R25, R25, R26 ;  /* 0x0000001a19197220 */ /* 0x002fc60000400000 */
[----:B------:R-:W0:Y:S01]  /*04a0*/  LDS R21, [R2+-0x210] ;  /* 0xfffdf00002157984 */ /* 0x000e220000000800 */
[----:B------:R-:W-:Y:S01]  /*04b0*/  FADD R24, R24, R25 ;  /* 0x0000001918187221 */ /* 0x000fe20000000000 */
[----:B--2---:R-:W-:Y:S02]  /*04c0*/  FMUL R25, R22, R23 ;  /* 0x0000001716197220 */ /* 0x004fe40000400000 */
[----:B------:R-:W-:Y:S02]  /*04d0*/  LDS R23, [R3+-0xc] ;  /* 0xfffff40003177984 */ /* 0x000fe40000000800 */
[----:B------:R-:W-:Y:S02]  /*04e0*/  FADD R24, R24, R25 ;  /* 0x0000001918187221 */ /* 0x000fe40000000000 */
[----:B------:R-:W1:Y:S01]  /*04f0*/  LDS R22, [R2+-0x18c] ;  /* 0xfffe740002167984 */ /* 0x000e620000000800 */
[----:B---3--:R-:W-:-:S03]  /*0500*/  FMUL R25, R18, R5 ;  /* 0x0000000512197220 */ /* 0x008fc60000400000 */
[----:B------:R-:W-:Y:S01]  /*0510*/  LDS R5, [R3+-0x8] ;  /* 0xfffff80003057984 */ /* 0x000fe20000000800 */
[----:B------:R-:W-:-:S03]  /*0520*/  FADD R26, R24, R25 ;  /* 0x00000019181a7221 */ /* 0x000fc60000000000 */
[----:B------:R-:W2:Y:S04]  /*0530*/  LDS R18, [R2+-0x108] ;  /* 0xfffef80002127984 */ /* 0x000ea80000000800 */
[----:B------:R-:W-:Y:S04]  /*0540*/  LDS R24, [R3+-0x4] ;  /* 0xfffffc0003187984 */ /* 0x000fe80000000800 */
[----:B------:R-:W3:Y:S01]  /*0550*/  LDS R25, [R2+-0x84] ;  /* 0xffff7c0002197984 */ /* 0x000ee20000000800 */
[----:B0-----:R-:W-:-:S03]  /*0560*/  FMUL R21, R16, R21 ;  /* 0x0000001510157220 */ /* 0x001fc60000400000 */
[----:B------:R-:W-:Y:S01]  /*0570*/  LDS R16, [R3] ;  /* 0x0000000003107984 */ /* 0x000fe20000000800 */
[----:B------:R-:W-:-:S03]  /*0580*/  FADD R26, R26, R21 ;  /* 0x000000151a1a7221 */ /* 0x000fc60000000000 */
[----:B------:R-:W0:Y:S01]  /*0590*/  LDS R21, [R2] ;  /* 0x0000000002157984 */ /* 0x000e220000000800 */
[----:B-1----:R-:W-:-:S04]  /*05a0*/  FMUL R23, R23, R22 ;  /* 0x0000001617177220 */ /* 0x002fc80000400000 */
[----:B------:R-:W-:Y:S01]  /*05b0*/  FADD R23, R26, R23 ;  /* 0x000000171a177221 */ /* 0x000fe20000000000 */
[----:B--2---:R-:W-:Y:S02]  /*05c0*/  FMUL R22, R5, R18 ;  /* 0x0000001205167220 */ /* 0x004fe40000400000 */
[----:B------:R-:W-:Y:S02]  /*05d0*/  LDS R5, [R3+0x4] ;  /* 0x0000040003057984 */ /* 0x000fe40000000800 */
[----:B------:R-:W-:Y:S02]  /*05e0*/  FADD R22, R23, R22 ;  /* 0x0000001617167221 */ /* 0x000fe40000000000 */
[----:B------:R-:W1:Y:S01]  /*05f0*/  LDS R18, [R2+0x84] ;  /* 0x0000840002127984 */ /* 0x000e620000000800 */
[----:B---3--:R-:W-:-:S03]  /*0600*/  FMUL R23, R24, R25 ;  /* 0x0000001918177220 */ /* 0x008fc60000400000 */
[----:B------:R-:W-:Y:S01]  /*0610*/  LDS R25, [R3+0x8] ;  /* 0x0000080003197984 */ /* 0x000fe20000000800 */
[----:B------:R-:W-:-:S03]  /*0620*/  FADD R26, R22, R23 ;  /* 0x00000017161a7221 */ /* 0x000fc60000000000 */
[----:B------:R-:W2:Y:S04]  /*0630*/  LDS R24, [R2+0x108] ;  /* 0x0001080002187984 */ /* 0x000ea80000000800 */
[----:B------:R-:W-:Y:S04]  /*0640*/  LDS R23, [R3+0xc] ;  /* 0x00000c0003177984 */ /* 0x000fe80000000800 */
[----:B------:R-:W3:Y:S01]  /*0650*/  LDS R22, [R2+0x18c] ;  /* 0x00018c0002167984 */ /* 0x000ee20000000800 */
[----:B0-----:R-:W-:-:S03]  /*0660*/  FMUL R21, R16, R21 ;  /* 0x0000001510157220 */ /* 0x001fc60000400000 */
[----:B------:R-:W-:Y:S01]  /*0670*/  LDS R16, [R3+0x10] ;  /* 0x0000100003107984 */ /* 0x000fe20000000800 */
[----:B------:R-:W-:Y:S01]  /*0680*/  FADD R21, R26, R21 ;  /* 0x000000151a157221 */ /* 0x000fe20000000000 */
[----:B-1----:R-:W-:Y:S02]  /*0690*/  FMUL R18, R5, R18 ;  /* 0x0000001205127220 */ /* 0x002fe40000400000 */
[----:B------:R-:W0:Y:S02]  /*06a0*/  LDS R5, [R2+0x210] ;  /* 0x0002100002057984 */ /* 0x000e240000000800 */
[----:B------:R-:W-:Y:S02]  /*06b0*/  FADD R18, R21, R18 ;  /* 0x0000001215127221 */ /* 0x000fe40000000000 */
[----:B------:R-:W-:Y:S01]  /*06c0*/  LDS R21, [R2+0x294] ;  /* 0x0002940002157984 */ /* 0x000fe20000000800 */
[----:B--2---:R-:W-:-:S03]  /*06d0*/  FMUL R25, R25, R24 ;  /* 0x0000001819197220 */ /* 0x004fc60000400000 */
[----:B------:R-:W-:Y:S01]  /*06e0*/  LDS R24, [R3+0x1c] ;  /* 0x00001c0003187984 */ /* 0x000fe20000000800 */
[----:B------:R-:W-:-:S03]  /*06f0*/  FADD R25, R18, R25 ;  /* 0x0000001912197221 */ /* 0x000fc60000000000 */
[----:B------:R-:W1:Y:S01]  /*0700*/  LDS R18, [R3+0x14] ;  /* 0x0000140003127984 */ /* 0x000e620000000800 */
[----:B---3--:R-:W-:-:S03]  /*0710*/  FMUL R22, R23, R22 ;  /* 0x0000001617167220 */ /* 0x008fc60000400000 */
[----:B------:R-:W2:Y:S01]  /*0720*/  LDS R23, [R2+0x39c] ;  /* 0x00039c0002177984 */ /* 0x000ea20000000800 */
[----:B------:R-:W-:-:S03]  /*0730*/  FADD R26, R25, R22 ;  /* 0x00000016191a7221 */ /* 0x000fc60000000000 */
[----:B------:R3:W-:Y:S04]  /*0740*/  LDS R25, [R3+0x18] ;  /* 0x0000180003197984 */ /* 0x0007e80000000800 */
[----:B------:R4:W5:Y:S01]  /*0750*/  LDS R22, [R2+0x318] ;  /* 0x0003180002167984 */ /* 0x0009620000000800 */
[----:B---3--:R-:W-:Y:S02]  /*0760*/  IADD3 R3, PT, PT, R3, 0x40, RZ ;  /* 0x0000004003037810 */ /* 0x008fe40007ffe0ff */
[----:B----4-:R-:W-:Y:S01]  /*0770*/  IADD3 R2, PT, PT, R2, 0x840, RZ ;  /* 0x0000084002027810 */ /* 0x010fe20007ffe0ff */
[----:B0-----:R-:W-:-:S04]  /*0780*/  FMUL R5, R16, R5 ;  /* 0x0000000510057220 */ /* 0x001fc80000400000 */
[----:B------:R-:W-:Y:S01]  /*0790*/  FADD R5, R26, R5 ;  /* 0x000000051a057221 */ /* 0x000fe20000000000 */
[----:B-1----:R-:W-:-:S04]  /*07a0*/  FMUL R18, R18, R21 ;  /* 0x0000001512127220 */ /* 0x002fc80000400000 */
[----:B------:R-:W-:Y:S01]  /*07b0*/  FADD R5, R5, R18 ;  /* 0x0000001205057221 */ /* 0x000fe20000000000 */
[----:B--2---:R-:W-:Y:S01]  /*07c0*/  FMUL R24, R24, R23 ;  /* 0x0000001718187220 */ /* 0x004fe20000400000 */
[----:B-----5:R-:W-:-:S04]  /*07d0*/  FMUL R22, R25, R22 ;  /* 0x0000001619167220 */ /* 0x020fc80000400000 */
[----:B------:R-:W-:-:S04]  /*07e0*/  FADD R5, R5, R22 ;  /* 0x0000001605057221 */ /* 0x000fc80000000000 */
[----:B------:R-:W-:Y:S01]  /*07f0*/  FADD R16, R5, R24 ;  /* 0x0000001805107221 */ /* 0x000fe20000000000 */
[----:B------:R-:W-:Y:S06]  /*0800*/  @P0 BRA `(.L_x_2) ;  /* 0xfffffff800ec0947 */ /* 0x000fec000383ffff */
[----:B------:R-:W-:-:S07]  /*0810*/  MOV R18, R10 ;  /* 0x0000000a00127202 */ /* 0x000fce0000000f00 */
.L_x_1:
[----:B------:R-:W-:-:S13]  /*0820*/  ISETP.NE.AND P0, PT, R17, RZ, PT ;  /* 0x000000ff1100720c */ /* 0x000fda0003f05270 */
[----:B------:R-:W-:Y:S05]  /*0830*/  @!P0 BRA `(.L_x_3) ;  /* 0x0000000400448947 */ /* 0x000fea0003800000 */
[----:B------:R-:W-:Y:S02]  /*0840*/  IADD3 R2, PT, PT, R17, -0x1, RZ ;  /* 0xffffffff11027810 */ /* 0x000fe40007ffe0ff */
[----:B------:R-:W-:Y:S02]  /*0850*/  ISETP.NE.AND P1, PT, R19, RZ, PT ;  /* 0x000000ff1300720c */ /* 0x000fe40003f25270 */
[----:B------:R-:W-:-:S13]  /*0860*/  ISETP.GE.U32.AND P0, PT, R2, 0x7, PT ;  /* 0x000000070200780c */ /* 0x000fda0003f06070 */
[----:B------:R-:W-:Y:S05]  /*0870*/  @!P0 BRA `(.L_x_4) ;  /* 0x00000000008c8947 */ /* 0x000fea0003800000 */
[C---:B------:R-:W-:Y:S01]  /*0880*/  LEA R5, R18.reuse, R11, 0x2 ;  /* 0x0000000b12057211 */ /* 0x040fe200078e10ff */
[C---:B------:R-:W-:Y:S01]  /*0890*/  IMAD R4, R18.reuse, 0x84, R13 ;  /* 0x0000008412047824 */ /* 0x040fe200078e020d */
[----:B------:R-:W-:-:S03]  /*08a0*/  IADD3 R18, PT, PT, R18, 0x8, RZ ;  /* 0x0000000812127810 */ /* 0x000fc60007ffe0ff */
[----:B------:R-:W-:Y:S04]  /*08b0*/  LDS R2, [R5] ;  /* 0x0000000005027984 */ /* 0x000fe80000000800 */
[----:B------:R-:W1:Y:S04]  /*08c0*/  LDS R3, [R4] ;  /* 0x0000000004037984 */ /* 0x000e680000000800 */
[----:B------:R-:W-:Y:S04]  /*08d0*/  LDS R25, [R5+0x4] ;  /* 0x0000040005197984 */ /* 0x000fe80000000800 */
[----:B------:R-:W2:Y:S04]  /*08e0*/  LDS R26, [R4+0x84] ;  /* 0x00008400041a7984 */ /* 0x000ea80000000800 */
[----:B0-----:R-:W-:Y:S04]  /*08f0*/  LDS R22, [R5+0x8] ;  /* 0x0000080005167984 */ /* 0x001fe80000000800 */
[----:B------:R-:W0:Y:S04]  /*0900*/  LDS R23, [R4+0x108] ;  /* 0x0001080004177984 */ /* 0x000e280000000800 */
[----:B------:R-:W-:Y:S01]  /*0910*/  LDS R27, [R4+0x39c] ;  /* 0x00039c00041b7984 */ /* 0x000fe20000000800 */
[----:B-1----:R-:W-:-:S03]  /*0920*/  FMUL R21, R2, R3 ;  /* 0x0000000302157220 */ /* 0x002fc60000400000 */
[----:B------:R-:W-:Y:S01]  /*0930*/  LDS R2, [R5+0xc] ;  /* 0x00000c0005027984 */ /* 0x000fe20000000800 */
[----:B------:R-:W-:-:S03]  /*0940*/  FADD R24, R16, R21 ;  /* 0x0000001510187221 */ /* 0x000fc60000000000 */
[----:B------:R-:W1:Y:S01]  /*0950*/  LDS R3, [R4+0x18c] ;  /* 0x00018c0004037984 */ /* 0x000e620000000800 */
[----:B--2---:R-:W-:-:S03]  /*0960*/  FMUL R25, R25, R26 ;  /* 0x0000001a19197220 */ /* 0x004fc60000400000 */
[----:B------:R-:W-:Y:S01]  /*0970*/  LDS R16, [R5+0x10] ;  /* 0x0000100005107984 */ /* 0x000fe20000000800 */
[----:B------:R-:W-:-:S03]  /*0980*/  FADD R24, R24, R25 ;  /* 0x0000001918187221 */ /* 0x000fc60000000000 */
[----:B------:R-:W2:Y:S01]  /*0990*/  LDS R21, [R4+0x210] ;  /* 0x0002100004157984 */ /* 0x000ea20000000800 */
[----:B0-----:R-:W-:-:S03]  /*09a0*/  FMUL R25, R22, R23 ;  /* 0x0000001716197220 */ /* 0x001fc60000400000 */
[----:B------:R-:W-:Y:S01]  /*09b0*/  LDS R23, [R5+0x14] ;  /* 0x0000140005177984 */ /* 0x000fe20000000800 */
[----:B------:R-:W-:-:S03]  /*09c0*/  FADD R28, R24, R25 ;  /* 0x00000019181c7221 */ /* 0x000fc60000000000 */
[----:B------:R-:W0:Y:S04]  /*09d0*/  LDS R22, [R4+0x294] ;  /* 0x0002940004167984 */ /* 0x000e280000000800 */
[----:B------:R-:W-:Y:S04]  /*09e0*/  LDS R25, [R5+0x18] ;  /* 0x0000180005197984 */ /* 0x000fe80000000800 */
[----:B------:R-:W3:Y:S04]  /*09f0*/  LDS R24, [R4+0x318] ;  /* 0x0003180004187984 */ /* 0x000ee80000000800 */
[----:B------:R-:W4:Y:S01]  /*0a00*/  LDS R26, [R5+0x1c] ;  /* 0x00001c00051a7984 */ /* 0x000f220000000800 */
[----:B-1----:R-:W-:-:S04]  /*0a10*/  FMUL R3, R2, R3 ;  /* 0x0000000302037220 */ /* 0x002fc80000400000 */
[----:B------:R-:W-:Y:S01]  /*0a20*/  FADD R3, R28, R3 ;  /* 0x000000031c037221 */ /* 0x000fe20000000000 */
[----:B--2---:R-:W-:-:S04]  /*0a30*/  FMUL R16, R16, R21 ;  /* 0x0000001510107220 */ /* 0x004fc80000400000 */
[----:B------:R-:W-:Y:S01]  /*0a40*/  FADD R3, R3, R16 ;  /* 0x0000001003037221 */ /* 0x000fe20000000000 */
[----:B0-----:R-:W-:-:S04]  /*0a50*/  FMUL R22, R23, R22 ;  /* 0x0000001617167220 */ /* 0x001fc80000400000 */
[----:B------:R-:W-:Y:S01]  /*0a60*/  FADD R3, R3, R22 ;  /* 0x0000001603037221 */ /* 0x000fe20000000000 */
[----:B---3--:R-:W-:Y:S01]  /*0a70*/  FMUL R24, R25, R24 ;  /* 0x0000001819187220 */ /* 0x008fe20000400000 */
[----:B----4-:R-:W-:-:S03]  /*0a80*/  FMUL R26, R26, R27 ;  /* 0x0000001b1a1a7220 */ /* 0x010fc60000400000 */
[----:B------:R-:W-:-:S04]  /*0a90*/  FADD R3, R3, R24 ;  /* 0x0000001803037221 */ /* 0x000fc80000000000 */
[----:B------:R-:W-:-:S07]  /*0aa0*/  FADD R16, R3, R26 ;  /* 0x0000001a03107221 */ /* 0x000fce0000000000 */
.L_x_4:
[----:B------:R-:W-:Y:S05]  /*0ab0*/  @!P1 BRA `(.L_x_3) ;  /* 0x0000000000a49947 */ /* 0x000fea0003800000 */
[----:B------:R-:W-:Y:S02]  /*0ac0*/  IADD3 R2, PT, PT, R19, -0x1, RZ ;  /* 0xffffffff13027810 */ /* 0x000fe40007ffe0ff */
[----:B------:R-:W-:Y:S02]  /*0ad0*/  ISETP.NE.AND P1, PT, R20, RZ, PT ;  /* 0x000000ff1400720c */ /* 0x000fe40003f25270 */
[----:B------:R-:W-:-:S13]  /*0ae0*/  ISETP.GE.U32.AND P0, PT, R2, 0x3, PT ;  /* 0x000000030200780c */ /* 0x000fda0003f06070 */
[----:B------:R-:W-:Y:S05]  /*0af0*/  @!P0 BRA `(.L_x_5) ;  /* 0x00000000004c8947 */ /* 0x000fea0003800000 */
[C---:B------:R-:W-:Y:S01]  /*0b00*/  LEA R4, R18.reuse, R11, 0x2 ;  /* 0x0000000b12047211 */ /* 0x040fe200078e10ff */
[C---:B0-----:R-:W-:Y:S01]  /*0b10*/  IMAD R22, R18.reuse, 0x84, R13 ;  /* 0x0000008412167824 */ /* 0x041fe200078e020d */
[----:B------:R-:W-:-:S03]  /*0b20*/  IADD3 R18, PT, PT, R18, 0x4, RZ ;  /* 0x0000000412127810 */ /* 0x000fc60007ffe0ff */
[----:B------:R-:W-:Y:S04]  /*0b30*/  LDS R21, [R4] ;  /* 0x0000000004157984 */ /* 0x000fe80000000800 */
[----:B------:R-:W0:Y:S04]  /*0b40*/  LDS R24, [R22] ;  /* 0x0000000016187984 */ /* 0x000e280000000800 */
[----:B------:R-:W-:Y:S04]  /*0b50*/  LDS R23, [R4+0x4] ;  /* 0x0000040004177984 */ /* 0x000fe80000000800 */
[----:B------:R-:W1:Y:S04]  /*0b60*/  LDS R26, [R22+0x84] ;  /* 0x00008400161a7984 */ /* 0x000e680000000800 */
[----:B------:R-:W-:Y:S04]  /*0b70*/  LDS R5, [R4+0x8] ;  /* 0x0000080004057984 */ /* 0x000fe80000000800 */
[----:B------:R-:W2:Y:S04]  /*0b80*/  LDS R2, [R22+0x108] ;  /* 0x0001080016027984 */ /* 0x000ea80000000800 */
[----:B------:R-:W-:Y:S04]  /*0b90*/  LDS R3, [R4+0xc] ;  /* 0x00000c0004037984 */ /* 0x000fe80000000800 */
[----:B------:R-:W3:Y:S01]  /*0ba0*/  LDS R28, [R22+0x18c] ;  /* 0x00018c00161c7984 */ /* 0x000ee20000000800 */
[----:B0-----:R-:W-:-:S04]  /*0bb0*/  FMUL R21, R21, R24 ;  /* 0x0000001815157220 */ /* 0x001fc80000400000 */
[----:B------:R-:W-:Y:S01]  /*0bc0*/  FADD R21, R16, R21 ;  /* 0x0000001510157221 */ /* 0x000fe20000000000 */
[----:B-1----:R-:W-:-:S04]  /*0bd0*/  FMUL R26, R23, R26 ;  /* 0x0000001a171a7220 */ /* 0x002fc80000400000 */
[----:B------:R-:W-:Y:S01]  /*0be0*/  FADD R21, R21, R26 ;  /* 0x0000001a15157221 */ /* 0x000fe20000000000 */
[----:B--2---:R-:W-:-:S04]  /*0bf0*/  FMUL R2, R5, R2 ;  /* 0x0000000205027220 */ /* 0x004fc80000400000 */
[----:B------:R-:W-:Y:S01]  /*0c00*/  FADD R2, R21, R2 ;  /* 0x0000000215027221 */ /* 0x000fe20000000000 */
[----:B---3--:R-:W-:-:S04]  /*0c10*/  FMUL R3, R3, R28 ;  /* 0x0000001c03037220 */ /* 0x008fc80000400000 */
[----:B------:R-:W-:-:S07]  /*0c20*/  FADD R16, R2, R3 ;  /* 0x0000000302107221 */ /* 0x000fce0000000000 */
.L_x_5:
[----:B------:R-:W-:Y:S05]  /*0c30*/  @!P1 BRA `(.L_x_3) ;  /* 0x0000000000449947 */ /* 0x000fea0003800000 */
[C---:B0-----:R-:W-:Y:S01]  /*0c40*/  LEA R21, R18.reuse, R11, 0x2 ;  /* 0x0000000b12157211 */ /* 0x041fe200078e10ff */
[----:B------:R-:W-:Y:S01]  /*0c50*/  IMAD R18, R18, 0x84, R13 ;  /* 0x0000008412127824 */ /* 0x000fe200078e020d */
[----:B------:R-:W-:-:S03]  /*0c60*/  ISETP.NE.AND P0, PT, R20, 0x1, PT ;  /* 0x000000011400780c */ /* 0x000fc60003f05270 */
[----:B------:R-:W-:Y:S04]  /*0c70*/  LDS R2, [R21] ;  /* 0x0000000015027984 */ /* 0x000fe80000000800 */
[----:B------:R-:W0:Y:S02]  /*0c80*/  LDS R3, [R18] ;  /* 0x0000000012037984 */ /* 0x000e240000000800 */
[----:B0-----:R-:W-:-:S04]  /*0c90*/  FMUL R3, R2, R3 ;  /* 0x0000000302037220 */ /* 0x001fc80000400000 */
[----:B------:R-:W-:Y:S01]  /*0ca0*/  FADD R16, R16, R3 ;  /* 0x0000000310107221 */ /* 0x000fe20000000000 */
[----:B------:R-:W-:Y:S06]  /*0cb0*/  @!P0 BRA `(.L_x_3) ;  /* 0x0000000000248947 */ /* 0x000fec0003800000 */
[----:B------:R-:W-:Y:S01]  /*0cc0*/  ISETP.NE.AND P0, PT, R20, 0x2, PT ;  /* 0x000000021400780c */ /* 0x000fe20003f05270 */
[----:B------:R-:W-:Y:S04]  /*0cd0*/  LDS R2, [R21+0x4] ;  /* 0x0000040015027984 */ /* 0x000fe80000000800 */
[----:B------:R-:W0:Y:S08]  /*0ce0*/  LDS R3, [R18+0x84] ;  /* 0x0000840012037984 */ /* 0x000e300000000800 */
[----:B------:R-:W-:Y:S04]  /*0cf0*/  @P0 LDS R4, [R21+0x8] ;  /* 0x0000080015040984 */ /* 0x000fe80000000800 */
[----:B------:R-:W1:Y:S01]  /*0d00*/  @P0 LDS R5, [R18+0x108] ;  /* 0x0001080012050984 */ /* 0x000e620000000800 */
[----:B0-----:R-:W-:-:S04]  /*0d10*/  FMUL R3, R2, R3 ;  /* 0x0000000302037220 */ /* 0x001fc80000400000 */
[----:B------:R-:W-:Y:S01]  /*0d20*/  FADD R16, R16, R3 ;  /* 0x0000000310107221 */ /* 0x000fe20000000000 */
[----:B-1----:R-:W-:-:S04]  /*0d30*/  @P0 FMUL R5, R4, R5 ;  /* 0x0000000504050220 */ /* 0x002fc80000400000 */
[----:B------:R-:W-:-:S07]  /*0d40*/  @P0 FADD R16, R16, R5 ;  /* 0x0000000510100221 */ /* 0x000fce0000000000 */
.L_x_3:
[----:B------:R-:W-:Y:S01]  /*0d50*/  BAR.SYNC.DEFER_BLOCKING 0x0 ;  /* 0x0000000000007b1d */ /* 0x000fe20000010000 */
[----:B------:R-:W-:-:S04]  /*0d60*/  UIADD3 UR4, UPT, UPT, UR4, 0x20, URZ ;  /* 0x0000002004047890 */ /* 0x000fc8000fffe0ff */
[----:B------:R-:W-:-:S09]  /*0d70*/  UISETP.GE.AND UP0, UPT, UR4, UR9, UPT ;  /* 0x000000090400728c */ /* 0x000fd2000bf06270 */
[----:B------:R-:W-:Y:S05]  /*0d80*/  BRA.U !UP0, `(.L_x_6) ;  /* 0xfffffff508147547 */ /* 0x000fea000b83ffff */
.L_x_0:
[----:B------:R-:W1:Y:S02]  /*0d90*/  LDCU.64 UR4, c[0x0][0x398] ;  /* 0x00007300ff0477ac */ /* 0x000e640008000a00 */
[----:B-1----:R-:W-:-:S04]  /*0da0*/  ISETP.GE.AND P0, PT, R9, UR5, PT ;  /* 0x0000000509007c0c */ /* 0x002fc8000bf06270 */
[----:B------:R-:W-:-:S13]  /*0db0*/  ISETP.GE.OR P0, PT, R8, UR4, P0 ;  /* 0x0000000408007c0c */ /* 0x000fda0008706670 */
[----:B------:R-:W-:Y:S05]  /*0dc0*/  @P0 EXIT ;  /* 0x000000000000094d */ /* 0x000fea0003800000 */
[----:B------:R-:W1:Y:S01]  /*0dd0*/  LDC.64 R2, c[0x0][0x390] ;  /* 0x0000e400ff027b82 */ /* 0x000e620000000a00 */
[----:B------:R-:W-:-:S04]  /*0de0*/  IMAD R9, R8, UR5, R9 ;  /* 0x0000000508097c24 */ /* 0x000fc8000f8e0209 */
[----:B-1----:R-:W-:-:S05]  /*0df0*/  IMAD.WIDE R2, R9, 0x4, R2 ;  /* 0x0000000409027825 */ /* 0x002fca00078e0202 */
[----:B------:R-:W-:Y:S01]  /*0e00*/  STG.E desc[UR6][R2.64], R16 ;  /* 0x0000001002007986 */ /* 0x000fe2000c101906 */
[----:B------:R-:W-:Y:S05]  /*0e10*/  EXIT ;  /* 0x000000000000794d */ /* 0x000fea0003800000 */
.L_x_7:
[----:B------:R-:W-:-:S00]  /*0e20*/  BRA `(.L_x_7) ;  /* 0xfffffffc00fc7947 */ /* 0x000fc0000383ffff */
[----:B------:R-:W-:-:S00]  /*0e30*/  NOP ;  /* 0x0000000000007918 */ /* 0x000fc00000000000 */
        /* <DEDUP_REMOVED lines=12> */
.L_x_8:


//--------------------- .nv.shared._Z20kernel_MatMul_sharedIfLi32EEvPT_S1_S1_iii --------------------------
	.section	.nv.shared._Z20kernel_MatMul_sharedIfLi32EEvPT_S1_S1_iii,"aw",@nobits
	.sectionflags	@""
	.align	4
.nv.shared._Z20kernel_MatMul_sharedIfLi32EEvPT_S1_S1_iii:
	.zero		9472


//--------------------- .nv.shared.reserved.0     --------------------------
	.section	.nv.shared.reserved.0,"aw",@nobits
	.weak		__nv_reservedSMEM_offset_0_alias
	.size		__nv_reservedSMEM_offset_0_alias, 0, 64
	.other		__nv_reservedSMEM_offset_0_alias,@"STO_CUDA_RESERVED_SHARED STV_DEFAULT"
__nv_reservedSMEM_offset_0_alias:
	.zero		0
	.zero		64


//--------------------- .nv.constant0._Z20kernel_MatMul_sharedIfLi32EEvPT_S1_S1_iii --------------------------
	.section	.nv.constant0._Z20kernel_MatMul_sharedIfLi32EEvPT_S1_S1_iii,"a",@progbits
	.sectionflags	@""
	.align	4
.nv.constant0._Z20kernel_MatMul_sharedIfLi32EEvPT_S1_S1_iii:
	.zero		932


//--------------------- SYMBOLS --------------------------

	.type		.nv.reservedSmem.offset0,@object
	.size		.nv.reservedSmem.offset0,0x4
	.type		.nv.reservedSmem.cap,@object
	.size		.nv.reservedSmem.cap,0x4
